	.headerflags	@"EF_CUDA_TEXMODE_UNIFIED EF_CUDA_64BIT_ADDRESS EF_CUDA_ACCELERATORS EF_CUDA_SM90 EF_CUDA_VIRTUAL_SM(EF_CUDA_SM90)"
	.elftype	@"ET_EXEC"


//--------------------- .nv.info                  --------------------------
	.section	.nv.info,"",@"SHT_CUDA_INFO"
	.align	4


	//----- nvinfo : EIATTR_REGCOUNT
	.align		4
        /*0000*/ 	.byte	0x04, 0x2f
        /*0002*/ 	.short	(.L_1 - .L_0)
	.align		4
.L_0:
        /*0004*/ 	.word	index@(triton_poi_fused_mean_6)
        /*0008*/ 	.word	0x00000018


	//----- nvinfo : EIATTR_MIN_STACK_SIZE
	.align		4
.L_1:
        /*000c*/ 	.byte	0x04, 0x12
        /*000e*/ 	.short	(.L_3 - .L_2)
	.align		4
.L_2:
        /*0010*/ 	.word	index@(triton_poi_fused_mean_6)
        /*0014*/ 	.word	0x00000000


	//----- nvinfo : EIATTR_FRAME_SIZE
	.align		4
.L_3:
        /*0018*/ 	.byte	0x04, 0x11
        /*001a*/ 	.short	(.L_5 - .L_4)
	.align		4
.L_4:
        /*001c*/ 	.word	index@(triton_poi_fused_mean_6)
        /*0020*/ 	.word	0x00000000


	//----- nvinfo : EIATTR_MIN_STACK_SIZE
	.align		4
.L_5:
        /*0024*/ 	.byte	0x04, 0x12
        /*0026*/ 	.short	(.L_7 - .L_6)
	.align		4
.L_6:
        /*0028*/ 	.word	index@(triton_poi_fused_mean_6)
        /*002c*/ 	.word	0x00000000
.L_7:


//--------------------- .nv.info.triton_poi_fused_mean_6 --------------------------
	.section	.nv.info.triton_poi_fused_mean_6,"",@"SHT_CUDA_INFO"
	.sectionflags	@""
	.align	4


	//----- nvinfo : EIATTR_CUDA_API_VERSION
	.align		4
        /*0000*/ 	.byte	0x04, 0x37
        /*0002*/ 	.short	(.L_9 - .L_8)
.L_8:
        /*0004*/ 	.word	0x0000007c


	//----- nvinfo : EIATTR_KPARAM_INFO
	.align		4
.L_9:
        /*0008*/ 	.byte	0x04, 0x17
        /*000a*/ 	.short	(.L_11 - .L_10)
.L_10:
        /*000c*/ 	.word	0x00000000
        /*0010*/ 	.short	0x0002
        /*0012*/ 	.short	0x0010
        /*0014*/ 	.byte	0x00, 0xf0, 0x11, 0x00


	//----- nvinfo : EIATTR_KPARAM_INFO
	.align		4
.L_11:
        /*0018*/ 	.byte	0x04, 0x17
        /*001a*/ 	.short	(.L_13 - .L_12)
.L_12:
        /*001c*/ 	.word	0x00000000
        /*0020*/ 	.short	0x0001
        /*0022*/ 	.short	0x0008
        /*0024*/ 	.byte	0x00, 0xf4, 0x21, 0x00


	//----- nvinfo : EIATTR_KPARAM_INFO
	.align		4
.L_13:
        /*0028*/ 	.byte	0x04, 0x17
        /*002a*/ 	.short	(.L_15 - .L_14)
.L_14:
        /*002c*/ 	.word	0x00000000
        /*0030*/ 	.short	0x0000
        /*0032*/ 	.short	0x0000
        /*0034*/ 	.byte	0x00, 0xf4, 0x21, 0x00


	//----- nvinfo : EIATTR_SPARSE_MMA_MASK
	.align		4
.L_15:
        /*0038*/ 	.byte	0x03, 0x50
        /*003a*/ 	.short	0x0000


	//----- nvinfo : EIATTR_MAXREG_COUNT
	.align		4
        /*003c*/ 	.byte	0x03, 0x1b
        /*003e*/ 	.short	0x00ff


	//----- nvinfo : EIATTR_EXIT_INSTR_OFFSETS
	.align		4
        /*0040*/ 	.byte	0x04, 0x1c
        /*0042*/ 	.short	(.L_17 - .L_16)


	//   ....[0]....
.L_16:
        /*0044*/ 	.word	0x00000260


	//   ....[1]....
        /*0048*/ 	.word	0x000002a0


	//----- nvinfo : EIATTR_REQNTID
	.align		4
.L_17:
        /*004c*/ 	.byte	0x04, 0x10
        /*004e*/ 	.short	(.L_19 - .L_18)
.L_18:
        /*0050*/ 	.word	0x00000020
        /*0054*/ 	.word	0x00000001
        /*0058*/ 	.word	0x00000001


	//----- nvinfo : EIATTR_CBANK_PARAM_SIZE
	.align		4
.L_19:
        /*005c*/ 	.byte	0x03, 0x19
        /*005e*/ 	.short	0x0014


	//----- nvinfo : EIATTR_PARAM_CBANK
	.align		4
        /*0060*/ 	.byte	0x04, 0x0a
        /*0062*/ 	.short	(.L_21 - .L_20)
	.align		4
.L_20:
        /*0064*/ 	.word	index@(.nv.constant0.triton_poi_fused_mean_6)
        /*0068*/ 	.short	0x0210
        /*006a*/ 	.short	0x0014


	//----- nvinfo : EIATTR_SW_WAR
	.align		4
.L_21:
        /*006c*/ 	.byte	0x04, 0x36
        /*006e*/ 	.short	(.L_23 - .L_22)
.L_22:
        /*0070*/ 	.word	0x00000008
.L_23:


//--------------------- .nv.callgraph             --------------------------
	.section	.nv.callgraph,"",@"SHT_CUDA_CALLGRAPH"
	.align	4
	.sectionentsize	8
	.align		4
        /*0000*/ 	.word	0x00000000
	.align		4
        /*0004*/ 	.word	0xffffffff
	.align		4
        /*0008*/ 	.word	0x00000000
	.align		4
        /*000c*/ 	.word	0xfffffffe
	.align		4
        /*0010*/ 	.word	0x00000000
	.align		4
        /*0014*/ 	.word	0xfffffffd
	.align		4
        /*0018*/ 	.word	0x00000000
	.align		4
        /*001c*/ 	.word	0xfffffffc


//--------------------- .text.triton_poi_fused_mean_6 --------------------------
	.section	.text.triton_poi_fused_mean_6,"ax",@progbits
	.align	128
        .global         triton_poi_fused_mean_6
        .type           triton_poi_fused_mean_6,@function
        .size           triton_poi_fused_mean_6,(.L_x_1 - triton_poi_fused_mean_6)
        .other          triton_poi_fused_mean_6,@"STO_CUDA_ENTRY STV_DEFAULT"
triton_poi_fused_mean_6:
.text.triton_poi_fused_mean_6:
[----:B------:R-:W0:Y:S02]  /*0000*/  LDC R1, c[0x0][0x28] ;  /* 0x00000a00ff017b82 */ /* 0x000e240000000800 */
[----:B------:R-:W1:Y:S01]  /*0010*/  S2R R0, SR_TID.X ;  /* 0x0000000000007919 */ /* 0x000e620000002100 */
[----:B------:R-:W2:Y:S01]  /*0020*/  LDC.64 R8, c[0x0][0x210] ;  /* 0x00008400ff087b82 */ /* 0x000ea20000000a00 */
[----:B------:R-:W-:Y:S02]  /*0030*/  CS2R R12, SRZ ;  /* 0x00000000000c7805 */ /* 0x000fe4000001ff00 */
[----:B------:R-:W-:Y:S01]  /*0040*/  CS2R R14, SRZ ;  /* 0x00000000000e7805 */ /* 0x000fe2000001ff00 */
[----:B------:R-:W3:Y:S01]  /*0050*/  S2R R11, SR_CTAID.X ;  /* 0x00000000000b7919 */ /* 0x000ee20000002500 */
[----:B------:R-:W-:Y:S01]  /*0060*/  ULDC.64 UR4, c[0x0][0x208] ;  /* 0x0000820000047ab9 */ /* 0x000fe20000000a00 */
[----:B-1----:R-:W-:-:S04]  /*0070*/  SHF.L.U32 R0, R0, 0x1, RZ ;  /* 0x0000000100007819 */ /* 0x002fc800000006ff */
[----:B------:R-:W-:-:S04]  /*0080*/  LOP3.LUT R0, R0, 0x3e, RZ, 0xc0, !PT ;  /* 0x0000003e00007812 */ /* 0x000fc800078ec0ff */
[----:B---3--:R-:W-:-:S04]  /*0090*/  LEA R11, R11, R0, 0x6 ;  /* 0x000000000b0b7211 */ /* 0x008fc800078e30ff */
[----:B------:R-:W-:Y:S02]  /*00a0*/  SHF.R.S32.HI R0, RZ, 0x1f, R11 ;  /* 0x0000001fff007819 */ /* 0x000fe4000001140b */
[----:B------:R-:W-:Y:S02]  /*00b0*/  ISETP.GE.AND P0, PT, R11, 0x40, PT ;  /* 0x000000400b00780c */ /* 0x000fe40003f06270 */
[----:B------:R-:W-:-:S04]  /*00c0*/  LEA.HI R0, R0, R11, RZ, 0x4 ;  /* 0x0000000b00007211 */ /* 0x000fc800078f20ff */
[C---:B------:R-:W-:Y:S02]  /*00d0*/  SHF.L.U32 R2, R0.reuse, 0x2, RZ ;  /* 0x0000000200027819 */ /* 0x040fe400000006ff */
[----:B------:R-:W-:Y:S02]  /*00e0*/  LOP3.LUT R0, R0, 0xfffffff0, RZ, 0xc0, !PT ;  /* 0xfffffff000007812 */ /* 0x000fe400078ec0ff */
[----:B------:R-:W-:-:S04]  /*00f0*/  LOP3.LUT R2, R2, 0xffffffc0, RZ, 0xc0, !PT ;  /* 0xffffffc002027812 */ /* 0x000fc800078ec0ff */
[----:B------:R-:W-:-:S05]  /*0100*/  IADD3 R7, R2, R11, -R0 ;  /* 0x0000000b02077210 */ /* 0x000fca0007ffe800 */
[C---:B------:R-:W-:Y:S01]  /*0110*/  VIADD R5, R7.reuse, 0x10 ;  /* 0x0000001007057836 */ /* 0x040fe20000000000 */
[----:B------:R-:W-:Y:S01]  /*0120*/  IADD3 R17, R7, 0x20, RZ ;  /* 0x0000002007117810 */ /* 0x000fe20007ffe0ff */
[----:B--2---:R-:W-:Y:S01]  /*0130*/  IMAD.WIDE R2, R7, 0x4, R8 ;  /* 0x0000000407027825 */ /* 0x004fe200078e0208 */
[----:B------:R-:W-:-:S03]  /*0140*/  CS2R R18, SRZ ;  /* 0x0000000000127805 */ /* 0x000fc6000001ff00 */
[--C-:B------:R-:W-:Y:S01]  /*0150*/  IMAD.WIDE R4, R5, 0x4, R8.reuse ;  /* 0x0000000405047825 */ /* 0x100fe200078e0208 */
[----:B------:R1:W2:Y:S03]  /*0160*/  @!P0 LDG.E.64 R12, desc[UR4][R2.64] ;  /* 0x00000004020c8981 */ /* 0x0002a6000c1e1b00 */
[----:B------:R-:W-:Y:S01]  /*0170*/  VIADD R21, R7, 0x30 ;  /* 0x0000003007157836 */ /* 0x000fe20000000000 */
[----:B------:R-:W2:Y:S01]  /*0180*/  @!P0 LDG.E.64 R14, desc[UR4][R4.64] ;  /* 0x00000004040e8981 */ /* 0x000ea2000c1e1b00 */
[----:B------:R-:W-:Y:S01]  /*0190*/  IMAD.WIDE R6, R17, 0x4, R8 ;  /* 0x0000000411067825 */ /* 0x000fe200078e0208 */
[----:B------:R-:W-:-:S03]  /*01a0*/  CS2R R16, SRZ ;  /* 0x0000000000107805 */ /* 0x000fc6000001ff00 */
[----:B------:R-:W-:Y:S01]  /*01b0*/  IMAD.WIDE R8, R21, 0x4, R8 ;  /* 0x0000000415087825 */ /* 0x000fe200078e0208 */
[----:B------:R-:W3:Y:S01]  /*01c0*/  @!P0 LDG.E.64 R18, desc[UR4][R6.64] ;  /* 0x0000000406128981 */ /* 0x000ee2000c1e1b00 */
[----:B-1----:R-:W1:Y:S03]  /*01d0*/  LDC.64 R2, c[0x0][0x218] ;  /* 0x00008600ff027b82 */ /* 0x002e660000000a00 */
[----:B------:R-:W4:Y:S01]  /*01e0*/  @!P0 LDG.E.64 R16, desc[UR4][R8.64] ;  /* 0x0000000408108981 */ /* 0x000f22000c1e1b00 */
[----:B-1----:R-:W-:-:S04]  /*01f0*/  IMAD.WIDE R2, R11, 0x4, R2 ;  /* 0x000000040b027825 */ /* 0x002fc800078e0202 */
[----:B--2---:R-:W-:Y:S01]  /*0200*/  FADD R21, R14, R12 ;  /* 0x0000000c0e157221 */ /* 0x004fe20000000000 */
[----:B------:R-:W-:-:S03]  /*0210*/  FADD R0, R15, R13 ;  /* 0x0000000d0f007221 */ /* 0x000fc60000000000 */
[----:B---3--:R-:W-:Y:S01]  /*0220*/  FADD R21, R21, R18 ;  /* 0x0000001215157221 */ /* 0x008fe20000000000 */
[----:B------:R-:W-:-:S03]  /*0230*/  FADD R0, R0, R19 ;  /* 0x0000001300007221 */ /* 0x000fc60000000000 */
[----:B----4-:R-:W-:Y:S01]  /*0240*/  FADD R16, R21, R16 ;  /* 0x0000001015107221 */ /* 0x010fe20000000000 */
[----:B------:R-:W-:Y:S01]  /*0250*/  FADD R0, R0, R17 ;  /* 0x0000001100007221 */ /* 0x000fe20000000000 */
[----:B------:R-:W-:Y:S06]  /*0260*/  @P0 EXIT ;  /* 0x000000000000094d */ /* 0x000fec0003800000 */
[----:B------:R-:W-:Y:S01]  /*0270*/  FMUL R16, R16, 0.25 ;  /* 0x3e80000010107820 */ /* 0x000fe20000400000 */
[----:B------:R-:W-:-:S05]  /*0280*/  FMUL R17, R0, 0.25 ;  /* 0x3e80000000117820 */ /* 0x000fca0000400000 */
[----:B------:R-:W-:Y:S01]  /*0290*/  STG.E.64 desc[UR4][R2.64], R16 ;  /* 0x0000001002007986 */ /* 0x000fe2000c101b04 */
[----:B------:R-:W-:Y:S05]  /*02a0*/  EXIT ;  /* 0x000000000000794d */ /* 0x000fea0003800000 */
.L_x_0:
[----:B------:R-:W-:-:S00]  /*02b0*/  BRA `(.L_x_0) ;  /* 0xfffffffc00fc7947 */ /* 0x000fc0000383ffff */
[----:B------:R-:W-:-:S00]  /*02c0*/  NOP ;  /* 0x0000000000007918 */ /* 0x000fc00000000000 */
        /* <DEDUP_REMOVED lines=11> */
.L_x_1:


//--------------------- .nv.constant0.triton_poi_fused_mean_6 --------------------------
	.section	.nv.constant0.triton_poi_fused_mean_6,"a",@progbits
	.sectionflags	@""
	.align	4
.nv.constant0.triton_poi_fused_mean_6:
	.zero		548
